//
// Generated by NVIDIA NVVM Compiler
//
// Compiler Build ID: CL-36424714
// Cuda compilation tools, release 13.0, V13.0.88
// Based on NVVM 20.0.0
//

.version 9.0
.target sm_100
.address_size 64

	// .globl	_Z11smallKernelPiS_S_iS_i

.visible .entry _Z11smallKernelPiS_S_iS_i(
	.param .u64 .ptr .align 1 _Z11smallKernelPiS_S_iS_i_param_0,
	.param .u64 .ptr .align 1 _Z11smallKernelPiS_S_iS_i_param_1,
	.param .u64 .ptr .align 1 _Z11smallKernelPiS_S_iS_i_param_2,
	.param .u32 _Z11smallKernelPiS_S_iS_i_param_3,
	.param .u64 .ptr .align 1 _Z11smallKernelPiS_S_iS_i_param_4,
	.param .u32 _Z11smallKernelPiS_S_iS_i_param_5
)
{
	.reg .pred 	%p<14>;
	.reg .b32 	%r<19>;
	.reg .b64 	%rd<19>;

	ld.param.u64 	%rd4, [_Z11smallKernelPiS_S_iS_i_param_0];
	ld.param.u64 	%rd5, [_Z11smallKernelPiS_S_iS_i_param_1];
	ld.param.u64 	%rd6, [_Z11smallKernelPiS_S_iS_i_param_2];
	ld.param.u32 	%r9, [_Z11smallKernelPiS_S_iS_i_param_3];
	ld.param.u64 	%rd7, [_Z11smallKernelPiS_S_iS_i_param_4];
	ld.param.u32 	%r8, [_Z11smallKernelPiS_S_iS_i_param_5];
	cvta.to.global.u64 	%rd1, %rd7;
	mov.u32 	%r10, %ctaid.x;
	mov.u32 	%r11, %ntid.x;
	mov.u32 	%r12, %tid.x;
	mad.lo.s32 	%r1, %r10, %r11, %r12;
	setp.ge.u32 	%p2, %r1, %r9;
	@%p2 bra 	$L__BB0_9;
	cvta.to.global.u64 	%rd8, %rd6;
	mul.wide.u32 	%rd9, %r1, 4;
	add.s64 	%rd10, %rd8, %rd9;
	ld.global.u32 	%r2, [%rd10];
	mul.wide.s32 	%rd11, %r2, 4;
	add.s64 	%rd2, %rd1, %rd11;
	ld.global.u32 	%r13, [%rd2];
	setp.ne.s32 	%p3, %r13, 0;
	@%p3 bra 	$L__BB0_9;
	cvta.to.global.u64 	%rd12, %rd4;
	add.s64 	%rd14, %rd12, %rd11;
	ld.global.u32 	%r14, [%rd14+4];
	ld.global.u32 	%r3, [%rd14];
	sub.s32 	%r4, %r14, %r3;
	setp.lt.s32 	%p5, %r4, 1;
	mov.pred 	%p4, 0;
	mov.pred 	%p13, %p4;
	@%p5 bra 	$L__BB0_7;
	cvta.to.global.u64 	%rd3, %rd5;
	mov.b32 	%r18, 0;
$L__BB0_4:
	add.s32 	%r16, %r3, %r18;
	mul.wide.s32 	%rd15, %r16, 4;
	add.s64 	%rd16, %rd3, %rd15;
	ld.global.u32 	%r6, [%rd16];
	setp.lt.s32 	%p6, %r6, %r2;
	@%p6 bra 	$L__BB0_6;
	mul.wide.s32 	%rd17, %r6, 4;
	add.s64 	%rd18, %rd1, %rd17;
	ld.global.u32 	%r17, [%rd18];
	setp.eq.s32 	%p8, %r17, 0;
	setp.eq.s32 	%p9, %r17, %r8;
	or.pred  	%p10, %p8, %p9;
	mov.pred 	%p13, -1;
	@%p10 bra 	$L__BB0_7;
$L__BB0_6:
	add.s32 	%r18, %r18, 1;
	setp.ne.s32 	%p12, %r18, %r4;
	mov.pred 	%p13, %p4;
	@%p12 bra 	$L__BB0_4;
$L__BB0_7:
	bar.sync 	0;
	@%p13 bra 	$L__BB0_9;
	st.global.u32 	[%rd2], %r8;
$L__BB0_9:
	ret;

}


// ===== COMPILED SASS (sm_100) =====

	.target	sm_100

	.elftype	@"ET_EXEC"


//--------------------- .note.nv.tkinfo           --------------------------
	.section	.note.nv.tkinfo,"",@"SHT_NOTE"
	.sectionflags	@"SHF_NOTE_NV_TKINFO"
	.tkinfo
        /*0018*/ 	.word	0x00000002
        /*0030*/ 	.string	""
        /*0030*/ 	.string	"ptxas"
        /*0030*/ 	.string	"Cuda compilation tools, release 13.0, V13.0.88"
        /*0030*/ 	.string	"Build cuda_13.0.r13.0/compiler.36424714_0"
        /*0030*/ 	.string	"-arch sm_100 -m 64 "



//--------------------- .note.nv.cuinfo           --------------------------
	.section	.note.nv.cuinfo,"",@"SHT_NOTE"
	.sectionflags	@"SHF_NOTE_NV_CUINFO"
        /*0018*/ 	.short	0x0002
        /*001a*/ 	.short	0x0064
        /*001c*/ 	.short	0x0082
	.zero		2


//--------------------- .nv.info                  --------------------------
	.section	.nv.info,"",@"SHT_CUDA_INFO"
	.align	4


	//----- nvinfo : EIATTR_REGCOUNT
	.align		4
        /*0000*/ 	.byte	0x04, 0x2f
        /*0002*/ 	.short	(.L_1 - .L_0)
	.align		4
.L_0:
        /*0004*/ 	.word	index@(_Z11smallKernelPiS_S_iS_i)
        /*0008*/ 	.word	0x00000010


	//----- nvinfo : EIATTR_FRAME_SIZE
	.align		4
.L_1:
        /*000c*/ 	.byte	0x04, 0x11
        /*000e*/ 	.short	(.L_3 - .L_2)
	.align		4
.L_2:
        /*0010*/ 	.word	index@(_Z11smallKernelPiS_S_iS_i)
        /*0014*/ 	.word	0x00000000


	//----- nvinfo : EIATTR_MIN_STACK_SIZE
	.align		4
.L_3:
        /*0018*/ 	.byte	0x04, 0x12
        /*001a*/ 	.short	(.L_5 - .L_4)
	.align		4
.L_4:
        /*001c*/ 	.word	index@(_Z11smallKernelPiS_S_iS_i)
        /*0020*/ 	.word	0x00000000
.L_5:


//--------------------- .nv.compat                --------------------------
	.section	.nv.compat,"",@"SHT_CUDA_COMPAT_INFO"
	.align	4
        /*0000*/ 	.byte	0x02, 0x09, 0x00, 0x00, 0x02, 0x02, 0x01, 0x00, 0x02, 0x05, 0x05, 0x00, 0x03, 0x07, 0x01, 0x01
        /*0010*/ 	.byte	0x02, 0x03, 0x00, 0x00, 0x02, 0x06, 0x01, 0x00, 0x04, 0x0b, 0x08, 0x00, 0x09, 0x00, 0x00, 0x00
        /*0020*/ 	.byte	0x00, 0x00, 0x00, 0x00


//--------------------- .nv.info._Z11smallKernelPiS_S_iS_i --------------------------
	.section	.nv.info._Z11smallKernelPiS_S_iS_i,"",@"SHT_CUDA_INFO"
	.sectionflags	@""
	.align	4


	//----- nvinfo : EIATTR_CUDA_API_VERSION
	.align		4
        /*0000*/ 	.byte	0x04, 0x37
        /*0002*/ 	.short	(.L_7 - .L_6)
.L_6:
        /*0004*/ 	.word	0x00000082


	//----- nvinfo : EIATTR_KPARAM_INFO
	.align		4
.L_7:
        /*0008*/ 	.byte	0x04, 0x17
        /*000a*/ 	.short	(.L_9 - .L_8)
.L_8:
        /*000c*/ 	.word	0x00000000
        /*0010*/ 	.short	0x0005
        /*0012*/ 	.short	0x0028
        /*0014*/ 	.byte	0x00, 0xf0, 0x11, 0x00


	//----- nvinfo : EIATTR_KPARAM_INFO
	.align		4
.L_9:
        /*0018*/ 	.byte	0x04, 0x17
        /*001a*/ 	.short	(.L_11 - .L_10)
.L_10:
        /*001c*/ 	.word	0x00000000
        /*0020*/ 	.short	0x0004
        /*0022*/ 	.short	0x0020
        /*0024*/ 	.byte	0x00, 0xf5, 0x21, 0x00


	//----- nvinfo : EIATTR_KPARAM_INFO
	.align		4
.L_11:
        /*0028*/ 	.byte	0x04, 0x17
        /*002a*/ 	.short	(.L_13 - .L_12)
.L_12:
        /*002c*/ 	.word	0x00000000
        /*0030*/ 	.short	0x0003
        /*0032*/ 	.short	0x0018
        /*0034*/ 	.byte	0x00, 0xf0, 0x11, 0x00


	//----- nvinfo : EIATTR_KPARAM_INFO
	.align		4
.L_13:
        /*0038*/ 	.byte	0x04, 0x17
        /*003a*/ 	.short	(.L_15 - .L_14)
.L_14:
        /*003c*/ 	.word	0x00000000
        /*0040*/ 	.short	0x0002
        /*0042*/ 	.short	0x0010
        /*0044*/ 	.byte	0x00, 0xf5, 0x21, 0x00


	//----- nvinfo : EIATTR_KPARAM_INFO
	.align		4
.L_15:
        /*0048*/ 	.byte	0x04, 0x17
        /*004a*/ 	.short	(.L_17 - .L_16)
.L_16:
        /*004c*/ 	.word	0x00000000
        /*0050*/ 	.short	0x0001
        /*0052*/ 	.short	0x0008
        /*0054*/ 	.byte	0x00, 0xf5, 0x21, 0x00


	//----- nvinfo : EIATTR_KPARAM_INFO
	.align		4
.L_17:
        /*0058*/ 	.byte	0x04, 0x17
        /*005a*/ 	.short	(.L_19 - .L_18)
.L_18:
        /*005c*/ 	.word	0x00000000
        /*0060*/ 	.short	0x0000
        /*0062*/ 	.short	0x0000
        /*0064*/ 	.byte	0x00, 0xf5, 0x21, 0x00


	//----- nvinfo : EIATTR_SPARSE_MMA_MASK
	.align		4
.L_19:
        /*0068*/ 	.byte	0x03, 0x50
        /*006a*/ 	.short	0x0000


	//----- nvinfo : EIATTR_MAXREG_COUNT
	.align		4
        /*006c*/ 	.byte	0x03, 0x1b
        /*006e*/ 	.short	0x00ff


	//----- nvinfo : EIATTR_NUM_BARRIERS
	.align		4
        /*0070*/ 	.byte	0x02, 0x4c
        /*0072*/ 	.byte	0x01
	.zero		1


	//----- nvinfo : EIATTR_MERCURY_ISA_VERSION
	.align		4
        /*0074*/ 	.byte	0x03, 0x5f
        /*0076*/ 	.short	0x0101


	//----- nvinfo : EIATTR_VRC_CTA_INIT_COUNT
	.align		4
        /*0078*/ 	.byte	0x02, 0x4a
	.zero		1
	.zero		1


	//----- nvinfo : EIATTR_EXIT_INSTR_OFFSETS
	.align		4
        /*007c*/ 	.byte	0x04, 0x1c
        /*007e*/ 	.short	(.L_21 - .L_20)


	//   ....[0]....
.L_20:
        /*0080*/ 	.word	0x00000070


	//   ....[1]....
        /*0084*/ 	.word	0x00000100


	//   ....[2]....
        /*0088*/ 	.word	0x00000330


	//   ....[3]....
        /*008c*/ 	.word	0x00000360


	//----- nvinfo : EIATTR_CRS_STACK_SIZE
	.align		4
.L_21:
        /*0090*/ 	.byte	0x04, 0x1e
        /*0092*/ 	.short	(.L_23 - .L_22)
.L_22:
        /*0094*/ 	.word	0x00000000


	//----- nvinfo : EIATTR_CBANK_PARAM_SIZE
	.align		4
.L_23:
        /*0098*/ 	.byte	0x03, 0x19
        /*009a*/ 	.short	0x002c


	//----- nvinfo : EIATTR_PARAM_CBANK
	.align		4
        /*009c*/ 	.byte	0x04, 0x0a
        /*009e*/ 	.short	(.L_25 - .L_24)
	.align		4
.L_24:
        /*00a0*/ 	.word	index@(.nv.constant0._Z11smallKernelPiS_S_iS_i)
        /*00a4*/ 	.short	0x0380
        /*00a6*/ 	.short	0x002c


	//----- nvinfo : EIATTR_SW_WAR
	.align		4
.L_25:
        /*00a8*/ 	.byte	0x04, 0x36
        /*00aa*/ 	.short	(.L_27 - .L_26)
.L_26:
        /*00ac*/ 	.word	0x00000008
.L_27:


//--------------------- .nv.callgraph             --------------------------
	.section	.nv.callgraph,"",@"SHT_CUDA_CALLGRAPH"
	.align	4
	.sectionentsize	8
	.align		4
        /*0000*/ 	.word	0x00000000
	.align		4
        /*0004*/ 	.word	0xffffffff
	.align		4
        /*0008*/ 	.word	0x00000000
	.align		4
        /*000c*/ 	.word	0xfffffffe
	.align		4
        /*0010*/ 	.word	0x00000000
	.align		4
        /*0014*/ 	.word	0xfffffffd
	.align		4
        /*0018*/ 	.word	0x00000000
	.align		4
        /*001c*/ 	.word	0xfffffffc


//--------------------- .text._Z11smallKernelPiS_S_iS_i --------------------------
	.section	.text._Z11smallKernelPiS_S_iS_i,"ax",@progbits
	.align	128
        .global         _Z11smallKernelPiS_S_iS_i
        .type           _Z11smallKernelPiS_S_iS_i,@function
        .size           _Z11smallKernelPiS_S_iS_i,(.L_x_6 - _Z11smallKernelPiS_S_iS_i)
        .other          _Z11smallKernelPiS_S_iS_i,@"STO_CUDA_ENTRY STV_DEFAULT"
_Z11smallKernelPiS_S_iS_i:
.text._Z11smallKernelPiS_S_iS_i:
[----:B------:R-:W-:Y:S01]  /*0000*/  LDC R1, c[0x0][0x37c] ;  /* 0x0000df00ff017b82 */ /* 0x000fe20000000800 */
[----:B------:R-:W0:Y:S07]  /*0010*/  S2R R0, SR_TID.X ;  /* 0x0000000000007919 */ /* 0x000e2e0000002100 */
[----:B------:R-:W0:Y:S01]  /*0020*/  S2UR UR4, SR_CTAID.X ;  /* 0x00000000000479c3 */ /* 0x000e220000002500 */
[----:B------:R-:W1:Y:S07]  /*0030*/  LDCU UR5, c[0x0][0x398] ;  /* 0x00007300ff0577ac */ /* 0x000e6e0008000800 */
[----:B------:R-:W0:Y:S02]  /*0040*/  LDC R3, c[0x0][0x360] ;  /* 0x0000d800ff037b82 */ /* 0x000e240000000800 */
[----:B0-----:R-:W-:-:S05]  /*0050*/  IMAD R3, R3, UR4, R0 ;  /* 0x0000000403037c24 */ /* 0x001fca000f8e0200 */
[----:B-1----:R-:W-:-:S13]  /*0060*/  ISETP.GE.U32.AND P0, PT, R3, UR5, PT ;  /* 0x0000000503007c0c */ /* 0x002fda000bf06070 */
[----:B------:R-:W-:Y:S05]  /*0070*/  @P0 EXIT ;  /* 0x000000000000094d */ /* 0x000fea0003800000 */
[----:B------:R-:W0:Y:S01]  /*0080*/  LDC.64 R4, c[0x0][0x390] ;  /* 0x0000e400ff047b82 */ /* 0x000e220000000a00 */
[----:B------:R-:W1:Y:S01]  /*0090*/  LDCU.64 UR4, c[0x0][0x358] ;  /* 0x00006b00ff0477ac */ /* 0x000e620008000a00 */
[----:B0-----:R-:W-:-:S06]  /*00a0*/  IMAD.WIDE.U32 R4, R3, 0x4, R4 ;  /* 0x0000000403047825 */ /* 0x001fcc00078e0004 */
[----:B------:R-:W0:Y:S01]  /*00b0*/  LDC.64 R2, c[0x0][0x3a0] ;  /* 0x0000e800ff027b82 */ /* 0x000e220000000a00 */
[----:B-1----:R-:W0:Y:S02]  /*00c0*/  LDG.E R11, desc[UR4][R4.64] ;  /* 0x00000004040b7981 */ /* 0x002e24000c1e1900 */
[----:B0-----:R-:W-:-:S05]  /*00d0*/  IMAD.WIDE R2, R11, 0x4, R2 ;  /* 0x000000040b027825 */ /* 0x001fca00078e0202 */
[----:B------:R-:W2:Y:S02]  /*00e0*/  LDG.E R0, desc[UR4][R2.64] ;  /* 0x0000000402007981 */ /* 0x000ea4000c1e1900 */
[----:B--2---:R-:W-:-:S13]  /*00f0*/  ISETP.NE.AND P0, PT, R0, RZ, PT ;  /* 0x000000ff0000720c */ /* 0x004fda0003f05270 */
[----:B------:R-:W-:Y:S05]  /*0100*/  @P0 EXIT ;  /* 0x000000000000094d */ /* 0x000fea0003800000 */
[----:B------:R-:W0:Y:S01]  /*0110*/  LDC.64 R4, c[0x0][0x380] ;  /* 0x0000e000ff047b82 */ /* 0x000e220000000a00 */
[----:B------:R-:W1:Y:S01]  /*0120*/  LDCU UR6, c[0x0][0x3a8] ;  /* 0x00007500ff0677ac */ /* 0x000e620008000800 */
[----:B0-----:R-:W-:-:S05]  /*0130*/  IMAD.WIDE R4, R11, 0x4, R4 ;  /* 0x000000040b047825 */ /* 0x001fca00078e0204 */
[----:B------:R-:W2:Y:S04]  /*0140*/  LDG.E R0, desc[UR4][R4.64+0x4] ;  /* 0x0000040404007981 */ /* 0x000ea8000c1e1900 */
[----:B------:R-:W2:Y:S01]  /*0150*/  LDG.E R13, desc[UR4][R4.64] ;  /* 0x00000004040d7981 */ /* 0x000ea2000c1e1900 */
[----:B------:R-:W-:Y:S01]  /*0160*/  BSSY.RECONVERGENT B0, `(.L_x_0) ;  /* 0x000001a000007945 */ /* 0x000fe20003800200 */
[----:B------:R-:W-:Y:S01]  /*0170*/  PLOP3.LUT P0, PT, PT, PT, PT, 0x8, 0x80 ;  /* 0x000000000080781c */ /* 0x000fe20003f0e170 */
[----:B--2---:R-:W-:-:S05]  /*0180*/  IMAD.IADD R0, R0, 0x1, -R13 ;  /* 0x0000000100007824 */ /* 0x004fca00078e0a0d */
[----:B------:R-:W-:-:S13]  /*0190*/  ISETP.GE.AND P1, PT, R0, 0x1, PT ;  /* 0x000000010000780c */ /* 0x000fda0003f26270 */
[----:B-1----:R-:W-:Y:S05]  /*01a0*/  @!P1 BRA `(.L_x_1) ;  /* 0x0000000000549947 */ /* 0x002fea0003800000 */
[----:B------:R-:W0:Y:S01]  /*01b0*/  LDC.64 R8, c[0x0][0x3a0] ;  /* 0x0000e800ff087b82 */ /* 0x000e220000000a00 */
[----:B------:R-:W-:-:S07]  /*01c0*/  IMAD.MOV.U32 R10, RZ, RZ, RZ ;  /* 0x000000ffff0a7224 */ /* 0x000fce00078e00ff */
[----:B------:R-:W1:Y:S02]  /*01d0*/  LDC.64 R6, c[0x0][0x388] ;  /* 0x0000e200ff067b82 */ /* 0x000e640000000a00 */
.L_x_4:
[----:B------:R-:W-:-:S04]  /*01e0*/  IMAD.IADD R5, R13, 0x1, R10 ;  /* 0x000000010d057824 */ /* 0x000fc800078e020a */
[----:B-1----:R-:W-:-:S06]  /*01f0*/  IMAD.WIDE R4, R5, 0x4, R6 ;  /* 0x0000000405047825 */ /* 0x002fcc00078e0206 */
[----:B------:R-:W2:Y:S01]  /*0200*/  LDG.E R4, desc[UR4][R4.64] ;  /* 0x0000000404047981 */ /* 0x000ea2000c1e1900 */
[----:B------:R-:W-:Y:S01]  /*0210*/  BSSY.RELIABLE B1, `(.L_x_2) ;  /* 0x000000a000017945 */ /* 0x000fe20003800100 */
[----:B--2---:R-:W-:-:S13]  /*0220*/  ISETP.GE.AND P0, PT, R4, R11, PT ;  /* 0x0000000b0400720c */ /* 0x004fda0003f06270 */
[----:B------:R-:W-:Y:S05]  /*0230*/  @!P0 BRA `(.L_x_3) ;  /* 0x00000000001c8947 */ /* 0x000fea0003800000 */
[----:B0-----:R-:W-:-:S06]  /*0240*/  IMAD.WIDE R4, R4, 0x4, R8 ;  /* 0x0000000404047825 */ /* 0x001fcc00078e0208 */
[----:B------:R-:W2:Y:S01]  /*0250*/  LDG.E R4, desc[UR4][R4.64] ;  /* 0x0000000404047981 */ /* 0x000ea2000c1e1900 */
[----:B------:R-:W-:Y:S02]  /*0260*/  PLOP3.LUT P0, PT, PT, PT, PT, 0x80, 0x8 ;  /* 0x000000000008781c */ /* 0x000fe40003f0f070 */
[----:B--2---:R-:W-:-:S04]  /*0270*/  ISETP.NE.AND P1, PT, R4, UR6, PT ;  /* 0x0000000604007c0c */ /* 0x004fc8000bf25270 */
[----:B------:R-:W-:-:S13]  /*0280*/  ISETP.EQ.OR P1, PT, R4, RZ, !P1 ;  /* 0x000000ff0400720c */ /* 0x000fda0004f22670 */
[----:B------:R-:W-:Y:S05]  /*0290*/  @P1 BREAK.RELIABLE B1 ;  /* 0x0000000000011942 */ /* 0x000fea0003800100 */
[----:B------:R-:W-:Y:S05]  /*02a0*/  @P1 BRA `(.L_x_1) ;  /* 0x0000000000141947 */ /* 0x000fea0003800000 */
.L_x_3:
[----:B------:R-:W-:Y:S05]  /*02b0*/  BSYNC.RELIABLE B1 ;  /* 0x0000000000017941 */ /* 0x000fea0003800100 */
.L_x_2:
[----:B------:R-:W-:-:S05]  /*02c0*/  VIADD R10, R10, 0x1 ;  /* 0x000000010a0a7836 */ /* 0x000fca0000000000 */
[----:B------:R-:W-:-:S13]  /*02d0*/  ISETP.NE.AND P0, PT, R10, R0, PT ;  /* 0x000000000a00720c */ /* 0x000fda0003f05270 */
[----:B------:R-:W-:Y:S05]  /*02e0*/  @P0 BRA `(.L_x_4) ;  /* 0xfffffffc00bc0947 */ /* 0x000fea000383ffff */
[----:B------:R-:W-:-:S13]  /*02f0*/  PLOP3.LUT P0, PT, PT, PT, PT, 0x8, 0x80 ;  /* 0x000000000080781c */ /* 0x000fda0003f0e170 */
.L_x_1:
[----:B------:R-:W-:Y:S05]  /*0300*/  BSYNC.RECONVERGENT B0 ;  /* 0x0000000000007941 */ /* 0x000fea0003800200 */
.L_x_0:
[----:B------:R-:W-:Y:S05]  /*0310*/  WARPSYNC.ALL ;  /* 0x0000000000007948 */ /* 0x000fea0003800000 */
[----:B------:R-:W-:Y:S06]  /*0320*/  BAR.SYNC.DEFER_BLOCKING 0x0 ;  /* 0x0000000000007b1d */ /* 0x000fec0000010000 */
[----:B------:R-:W-:Y:S05]  /*0330*/  @P0 EXIT ;  /* 0x000000000000094d */ /* 0x000fea0003800000 */
[----:B------:R-:W1:Y:S02]  /*0340*/  LDC R5, c[0x0][0x3a8] ;  /* 0x0000ea00ff057b82 */ /* 0x000e640000000800 */
[----:B-1----:R-:W-:Y:S01]  /*0350*/  STG.E desc[UR4][R2.64], R5 ;  /* 0x0000000502007986 */ /* 0x002fe2000c101904 */
[----:B------:R-:W-:Y:S05]  /*0360*/  EXIT ;  /* 0x000000000000794d */ /* 0x000fea0003800000 */
.L_x_5:
[----:B------:R-:W-:-:S00]  /*0370*/  BRA `(.L_x_5) ;  /* 0xfffffffc00fc7947 */ /* 0x000fc0000383ffff */
[----:B------:R-:W-:-:S00]  /*0380*/  NOP ;  /* 0x0000000000007918 */ /* 0x000fc00000000000 */
[----:B------:R-:W-:-:S00]  /*0390*/  NOP ;  /* 0x0000000000007918 */ /* 0x000fc00000000000 */
[----:B------:R-:W-:-:S00]  /*03a0*/  NOP ;  /* 0x0000000000007918 */ /* 0x000fc00000000000 */
[----:B------:R-:W-:-:S00]  /*03b0*/  NOP ;  /* 0x0000000000007918 */ /* 0x000fc00000000000 */
[----:B------:R-:W-:-:S00]  /*03c0*/  NOP ;  /* 0x0000000000007918 */ /* 0x000fc00000000000 */
[----:B------:R-:W-:-:S00]  /*03d0*/  NOP ;  /* 0x0000000000007918 */ /* 0x000fc00000000000 */
[----:B------:R-:W-:-:S00]  /*03e0*/  NOP ;  /* 0x0000000000007918 */ /* 0x000fc00000000000 */
[----:B------:R-:W-:-:S00]  /*03f0*/  NOP ;  /* 0x0000000000007918 */ /* 0x000fc00000000000 */
.L_x_6:


//--------------------- .nv.shared.reserved.0     --------------------------
	.section	.nv.shared.reserved.0,"aw",@nobits
	.weak		__nv_reservedSMEM_offset_0_alias
	.size		__nv_reservedSMEM_offset_0_alias, 0, 64
	.other		__nv_reservedSMEM_offset_0_alias,@"STO_CUDA_RESERVED_SHARED STV_DEFAULT"
__nv_reservedSMEM_offset_0_alias:
	.zero		0
	.zero		64


//--------------------- .nv.constant0._Z11smallKernelPiS_S_iS_i --------------------------
	.section	.nv.constant0._Z11smallKernelPiS_S_iS_i,"a",@progbits
	.sectionflags	@""
	.align	4
.nv.constant0._Z11smallKernelPiS_S_iS_i:
	.zero		940


//--------------------- SYMBOLS --------------------------

	.type		.nv.reservedSmem.offset0,@object
	.size		.nv.reservedSmem.offset0,0x4
